	.headerflags	@"EF_CUDA_TEXMODE_UNIFIED EF_CUDA_64BIT_ADDRESS EF_CUDA_ACCELERATORS EF_CUDA_SM90 EF_CUDA_VIRTUAL_SM(EF_CUDA_SM90)"
	.elftype	@"ET_EXEC"


//--------------------- .nv.info                  --------------------------
	.section	.nv.info,"",@"SHT_CUDA_INFO"
	.align	4


	//----- nvinfo : EIATTR_REGCOUNT
	.align		4
        /*0000*/ 	.byte	0x04, 0x2f
        /*0002*/ 	.short	(.L_3 - .L_2)
	.align		4
.L_2:
        /*0004*/ 	.word	index@(triton_poi_fused__native_batch_norm_legit_no_training_relu_34)
        /*0008*/ 	.word	0x00000024


	//----- nvinfo : EIATTR_MIN_STACK_SIZE
	.align		4
.L_3:
        /*000c*/ 	.byte	0x04, 0x12
        /*000e*/ 	.short	(.L_5 - .L_4)
	.align		4
.L_4:
        /*0010*/ 	.word	index@(triton_poi_fused__native_batch_norm_legit_no_training_relu_34)
        /*0014*/ 	.word	0x00000000


	//----- nvinfo : EIATTR_FRAME_SIZE
	.align		4
.L_5:
        /*0018*/ 	.byte	0x04, 0x11
        /*001a*/ 	.short	(.L_7 - .L_6)
	.align		4
.L_6:
        /*001c*/ 	.word	index@(triton_poi_fused__native_batch_norm_legit_no_training_relu_34)
        /*0020*/ 	.word	0x00000000


	//----- nvinfo : EIATTR_MIN_STACK_SIZE
	.align		4
.L_7:
        /*0024*/ 	.byte	0x04, 0x12
        /*0026*/ 	.short	(.L_9 - .L_8)
	.align		4
.L_8:
        /*0028*/ 	.word	index@(triton_poi_fused__native_batch_norm_legit_no_training_relu_34)
        /*002c*/ 	.word	0x00000000
.L_9:


//--------------------- .nv.info.triton_poi_fused__native_batch_norm_legit_no_training_relu_34 --------------------------
	.section	.nv.info.triton_poi_fused__native_batch_norm_legit_no_training_relu_34,"",@"SHT_CUDA_INFO"
	.sectionflags	@""
	.align	4


	//----- nvinfo : EIATTR_CUDA_API_VERSION
	.align		4
        /*0000*/ 	.byte	0x04, 0x37
        /*0002*/ 	.short	(.L_11 - .L_10)
.L_10:
        /*0004*/ 	.word	0x0000007c


	//----- nvinfo : EIATTR_KPARAM_INFO
	.align		4
.L_11:
        /*0008*/ 	.byte	0x04, 0x17
        /*000a*/ 	.short	(.L_13 - .L_12)
.L_12:
        /*000c*/ 	.word	0x00000000
        /*0010*/ 	.short	0x0006
        /*0012*/ 	.short	0x0030
        /*0014*/ 	.byte	0x00, 0xf0, 0x11, 0x00


	//----- nvinfo : EIATTR_KPARAM_INFO
	.align		4
.L_13:
        /*0018*/ 	.byte	0x04, 0x17
        /*001a*/ 	.short	(.L_15 - .L_14)
.L_14:
        /*001c*/ 	.word	0x00000000
        /*0020*/ 	.short	0x0005
        /*0022*/ 	.short	0x0028
        /*0024*/ 	.byte	0x00, 0xf4, 0x21, 0x00


	//----- nvinfo : EIATTR_KPARAM_INFO
	.align		4
.L_15:
        /*0028*/ 	.byte	0x04, 0x17
        /*002a*/ 	.short	(.L_17 - .L_16)
.L_16:
        /*002c*/ 	.word	0x00000000
        /*0030*/ 	.short	0x0004
        /*0032*/ 	.short	0x0020
        /*0034*/ 	.byte	0x00, 0xf4, 0x21, 0x00


	//----- nvinfo : EIATTR_KPARAM_INFO
	.align		4
.L_17:
        /*0038*/ 	.byte	0x04, 0x17
        /*003a*/ 	.short	(.L_19 - .L_18)
.L_18:
        /*003c*/ 	.word	0x00000000
        /*0040*/ 	.short	0x0003
        /*0042*/ 	.short	0x0018
        /*0044*/ 	.byte	0x00, 0xf4, 0x21, 0x00


	//----- nvinfo : EIATTR_KPARAM_INFO
	.align		4
.L_19:
        /*0048*/ 	.byte	0x04, 0x17
        /*004a*/ 	.short	(.L_21 - .L_20)
.L_20:
        /*004c*/ 	.word	0x00000000
        /*0050*/ 	.short	0x0002
        /*0052*/ 	.short	0x0010
        /*0054*/ 	.byte	0x00, 0xf4, 0x21, 0x00


	//----- nvinfo : EIATTR_KPARAM_INFO
	.align		4
.L_21:
        /*0058*/ 	.byte	0x04, 0x17
        /*005a*/ 	.short	(.L_23 - .L_22)
.L_22:
        /*005c*/ 	.word	0x00000000
        /*0060*/ 	.short	0x0001
        /*0062*/ 	.short	0x0008
        /*0064*/ 	.byte	0x00, 0xf4, 0x21, 0x00


	//----- nvinfo : EIATTR_KPARAM_INFO
	.align		4
.L_23:
        /*0068*/ 	.byte	0x04, 0x17
        /*006a*/ 	.short	(.L_25 - .L_24)
.L_24:
        /*006c*/ 	.word	0x00000000
        /*0070*/ 	.short	0x0000
        /*0072*/ 	.short	0x0000
        /*0074*/ 	.byte	0x00, 0xf4, 0x21, 0x00


	//----- nvinfo : EIATTR_SPARSE_MMA_MASK
	.align		4
.L_25:
        /*0078*/ 	.byte	0x03, 0x50
        /*007a*/ 	.short	0x0000


	//----- nvinfo : EIATTR_MAXREG_COUNT
	.align		4
        /*007c*/ 	.byte	0x03, 0x1b
        /*007e*/ 	.short	0x00ff


	//----- nvinfo : EIATTR_EXIT_INSTR_OFFSETS
	.align		4
        /*0080*/ 	.byte	0x04, 0x1c
        /*0082*/ 	.short	(.L_27 - .L_26)


	//   ....[0]....
.L_26:
        /*0084*/ 	.word	0x00000b30


	//   ....[1]....
        /*0088*/ 	.word	0x00000b50


	//----- nvinfo : EIATTR_REQNTID
	.align		4
.L_27:
        /*008c*/ 	.byte	0x04, 0x10
        /*008e*/ 	.short	(.L_29 - .L_28)
.L_28:
        /*0090*/ 	.word	0x00000080
        /*0094*/ 	.word	0x00000001
        /*0098*/ 	.word	0x00000001


	//----- nvinfo : EIATTR_CBANK_PARAM_SIZE
	.align		4
.L_29:
        /*009c*/ 	.byte	0x03, 0x19
        /*009e*/ 	.short	0x0034


	//----- nvinfo : EIATTR_PARAM_CBANK
	.align		4
        /*00a0*/ 	.byte	0x04, 0x0a
        /*00a2*/ 	.short	(.L_31 - .L_30)
	.align		4
.L_30:
        /*00a4*/ 	.word	index@(.nv.constant0.triton_poi_fused__native_batch_norm_legit_no_training_relu_34)
        /*00a8*/ 	.short	0x0210
        /*00aa*/ 	.short	0x0034


	//----- nvinfo : EIATTR_SW_WAR
	.align		4
.L_31:
        /*00ac*/ 	.byte	0x04, 0x36
        /*00ae*/ 	.short	(.L_33 - .L_32)
.L_32:
        /*00b0*/ 	.word	0x00000008
.L_33:


//--------------------- .nv.callgraph             --------------------------
	.section	.nv.callgraph,"",@"SHT_CUDA_CALLGRAPH"
	.align	4
	.sectionentsize	8
	.align		4
        /*0000*/ 	.word	0x00000000
	.align		4
        /*0004*/ 	.word	0xffffffff
	.align		4
        /*0008*/ 	.word	0x00000000
	.align		4
        /*000c*/ 	.word	0xfffffffe
	.align		4
        /*0010*/ 	.word	0x00000000
	.align		4
        /*0014*/ 	.word	0xfffffffd
	.align		4
        /*0018*/ 	.word	0x00000000
	.align		4
        /*001c*/ 	.word	0xfffffffc


//--------------------- .nv.constant4             --------------------------
	.section	.nv.constant4,"a",@progbits
	.align	8
	.align		8
.nv.constant4:
        /*0000*/ 	.dword	_$_str
	.align		8
        /*0008*/ 	.dword	_$_str_$_2


//--------------------- .text.triton_poi_fused__native_batch_norm_legit_no_training_relu_34 --------------------------
	.section	.text.triton_poi_fused__native_batch_norm_legit_no_training_relu_34,"ax",@progbits
	.align	128
        .global         triton_poi_fused__native_batch_norm_legit_no_training_relu_34
        .type           triton_poi_fused__native_batch_norm_legit_no_training_relu_34,@function
        .size           triton_poi_fused__native_batch_norm_legit_no_training_relu_34,(.L_x_1 - triton_poi_fused__native_batch_norm_legit_no_training_relu_34)
        .other          triton_poi_fused__native_batch_norm_legit_no_training_relu_34,@"STO_CUDA_ENTRY STV_DEFAULT"
triton_poi_fused__native_batch_norm_legit_no_training_relu_34:
.text.triton_poi_fused__native_batch_norm_legit_no_training_relu_34:
[----:B------:R-:W0:Y:S02]  /*0000*/  LDC R1, c[0x0][0x28] ;  /* 0x00000a00ff017b82 */ /* 0x000e240000000800 */
[----:B------:R-:W1:Y:S01]  /*0010*/  S2R R0, SR_TID.X ;  /* 0x0000000000007919 */ /* 0x000e620000002100 */
[----:B------:R-:W2:Y:S01]  /*0020*/  LDC.64 R28, c[0x0][0x220] ;  /* 0x00008800ff1c7b82 */ /* 0x000ea20000000a00 */
[----:B------:R-:W3:Y:S07]  /*0030*/  S2R R3, SR_CTAID.X ;  /* 0x0000000000037919 */ /* 0x000eee0000002500 */
[----:B------:R-:W4:Y:S01]  /*0040*/  LDC.64 R32, c[0x0][0x210] ;  /* 0x00008400ff207b82 */ /* 0x000f220000000a00 */
[----:B------:R-:W-:Y:S01]  /*0050*/  ULDC.64 UR4, c[0x0][0x208] ;  /* 0x0000820000047ab9 */ /* 0x000fe20000000a00 */
[----:B------:R-:W-:-:S02]  /*0060*/  CS2R R4, SRZ ;  /* 0x0000000000047805 */ /* 0x000fc4000001ff00 */
[----:B------:R-:W-:Y:S02]  /*0070*/  CS2R R6, SRZ ;  /* 0x0000000000067805 */ /* 0x000fe4000001ff00 */
[----:B------:R-:W-:Y:S02]  /*0080*/  CS2R R8, SRZ ;  /* 0x0000000000087805 */ /* 0x000fe4000001ff00 */
[----:B------:R-:W-:Y:S01]  /*0090*/  CS2R R10, SRZ ;  /* 0x00000000000a7805 */ /* 0x000fe2000001ff00 */
[----:B------:R-:W5:Y:S01]  /*00a0*/  LDC.64 R30, c[0x0][0x218] ;  /* 0x00008600ff1e7b82 */ /* 0x000f620000000a00 */
[----:B-1----:R-:W-:-:S04]  /*00b0*/  SHF.L.U32 R0, R0, 0x2, RZ ;  /* 0x0000000200007819 */ /* 0x002fc800000006ff */
[----:B------:R-:W-:Y:S02]  /*00c0*/  LOP3.LUT R0, R0, 0x1fc, RZ, 0xc0, !PT ;  /* 0x000001fc00007812 */ /* 0x000fe400078ec0ff */
[----:B---3--:R-:W-:Y:S02]  /*00d0*/  SHF.R.S32.HI R2, RZ, 0x15, R3 ;  /* 0x00000015ff027819 */ /* 0x008fe40000011403 */
[----:B------:R-:W-:Y:S02]  /*00e0*/  LEA R0, R3, R0, 0xa ;  /* 0x0000000003007211 */ /* 0x000fe400078e50ff */
[----:B------:R-:W-:Y:S02]  /*00f0*/  SGXT R3, R2, 0x1 ;  /* 0x000000010203781a */ /* 0x000fe40000000200 */
[----:B------:R-:W-:Y:S02]  /*0100*/  ISETP.GE.AND P1, PT, R0, 0x3a2400, PT ;  /* 0x003a24000000780c */ /* 0x000fe40003f26270 */
[----:B------:R-:W-:-:S02]  /*0110*/  CS2R R12, SRZ ;  /* 0x00000000000c7805 */ /* 0x000fc4000001ff00 */
[----:B------:R-:W-:Y:S02]  /*0120*/  LEA.HI R3, R3, R0, RZ, 0x8 ;  /* 0x0000000003037211 */ /* 0x000fe400078f40ff */
[----:B------:R-:W-:Y:S01]  /*0130*/  CS2R R14, SRZ ;  /* 0x00000000000e7805 */ /* 0x000fe2000001ff00 */
[----:B----4-:R-:W-:Y:S01]  /*0140*/  IMAD.WIDE R32, R0, 0x4, R32 ;  /* 0x0000000400207825 */ /* 0x010fe200078e0220 */
[----:B------:R-:W-:-:S04]  /*0150*/  LOP3.LUT R3, R3, 0xffffff00, RZ, 0xc0, !PT ;  /* 0xffffff0003037812 */ /* 0x000fc800078ec0ff */
[----:B------:R-:W-:Y:S01]  /*0160*/  IADD3 R2, R0, -R3, RZ ;  /* 0x8000000300027210 */ /* 0x000fe20007ffe0ff */
[----:B------:R-:W3:Y:S04]  /*0170*/  @!P1 LDG.E.128 R4, desc[UR4][R32.64] ;  /* 0x0000000420049981 */ /* 0x000ee8000c1e1d00 */
[----:B--2---:R-:W-:-:S04]  /*0180*/  IMAD.WIDE R28, R2, 0x4, R28 ;  /* 0x00000004021c7825 */ /* 0x004fc800078e021c */
[----:B-----5:R-:W-:Y:S01]  /*0190*/  IMAD.WIDE R30, R2, 0x4, R30 ;  /* 0x00000004021e7825 */ /* 0x020fe200078e021e */
[----:B------:R-:W2:Y:S04]  /*01a0*/  @!P1 LDG.E.EL.128 R12, desc[UR4][R28.64] ;  /* 0x000000041c0c9981 */ /* 0x000ea8000c2e1d00 */
[----:B------:R-:W3:Y:S01]  /*01b0*/  @!P1 LDG.E.EL.128 R8, desc[UR4][R30.64] ;  /* 0x000000041e089981 */ /* 0x000ee2000c2e1d00 */
[----:B------:R-:W-:-:S04]  /*01c0*/  IADD3 R3, R0, 0x200, RZ ;  /* 0x0000020000037810 */ /* 0x000fc80007ffe0ff */
[----:B------:R-:W-:Y:S02]  /*01d0*/  ISETP.GE.AND P0, PT, R3, 0x3a2400, PT ;  /* 0x003a24000300780c */ /* 0x000fe40003f06270 */
[----:B------:R-:W-:Y:S02]  /*01e0*/  CS2R R24, SRZ ;  /* 0x0000000000187805 */ /* 0x000fe4000001ff00 */
[----:B------:R-:W-:Y:S02]  /*01f0*/  CS2R R26, SRZ ;  /* 0x00000000001a7805 */ /* 0x000fe4000001ff00 */
[----:B------:R-:W-:Y:S02]  /*0200*/  CS2R R16, SRZ ;  /* 0x0000000000107805 */ /* 0x000fe4000001ff00 */
[----:B------:R-:W-:Y:S02]  /*0210*/  CS2R R18, SRZ ;  /* 0x0000000000127805 */ /* 0x000fe4000001ff00 */
[----:B------:R-:W-:-:S02]  /*0220*/  CS2R R20, SRZ ;  /* 0x0000000000147805 */ /* 0x000fc4000001ff00 */
[----:B------:R-:W-:Y:S01]  /*0230*/  CS2R R22, SRZ ;  /* 0x0000000000167805 */ /* 0x000fe2000001ff00 */
[----:B------:R-:W4:Y:S04]  /*0240*/  @!P0 LDG.E.EL.128 R24, desc[UR4][R28.64] ;  /* 0x000000041c188981 */ /* 0x000f28000c2e1d00 */
[----:B------:R-:W5:Y:S04]  /*0250*/  @!P0 LDG.E.128 R16, desc[UR4][R32.64+0x800] ;  /* 0x0008000420108981 */ /* 0x000f68000c1e1d00 */
[----:B------:R1:W5:Y:S01]  /*0260*/  @!P0 LDG.E.EL.128 R20, desc[UR4][R30.64] ;  /* 0x000000041e148981 */ /* 0x000362000c2e1d00 */
[----:B------:R-:W-:Y:S01]  /*0270*/  HFMA2.MMA R3, -RZ, RZ, 1.625, 0 ;  /* 0x3e800000ff037435 */ /* 0x000fe200000001ff */
[----:B-1----:R-:W1:Y:S02]  /*0280*/  LDC.64 R30, c[0x0][0x230] ;  /* 0x00008c00ff1e7b82 */ /* 0x002e640000000a00 */
[----:B-1----:R-:W-:-:S04]  /*0290*/  IMAD.WIDE R30, R2, 0x4, R30 ;  /* 0x00000004021e7825 */ /* 0x002fc800078e021e */
[----:B--2---:R-:W-:Y:S01]  /*02a0*/  FADD R12, R12, 9.9999997473787516356e-06 ;  /* 0x3727c5ac0c0c7421 */ /* 0x004fe20000000000 */
[----:B---3--:R-:W-:-:S05]  /*02b0*/  FADD R5, -R9, R5 ;  /* 0x0000000509057221 */ /* 0x008fca0000000100 */
[----:B------:R-:W1:Y:S01]  /*02c0*/  MUFU.SQRT R12, R12 ;  /* 0x0000000c000c7308 */ /* 0x000e620000002000 */
[----:B------:R-:W-:Y:S01]  /*02d0*/  FADD R9, R13, 9.9999997473787516356e-06 ;  /* 0x3727c5ac0d097421 */ /* 0x000fe20000000000 */
[----:B------:R-:W-:Y:S01]  /*02e0*/  FADD R4, -R8, R4 ;  /* 0x0000000408047221 */ /* 0x000fe20000000100 */
[----:B------:R-:W-:Y:S01]  /*02f0*/  FADD R8, R14, 9.9999997473787516356e-06 ;  /* 0x3727c5ac0e087421 */ /* 0x000fe20000000000 */
[----:B------:R-:W-:-:S04]  /*0300*/  FADD R14, R15, 9.9999997473787516356e-06 ;  /* 0x3727c5ac0f0e7421 */ /* 0x000fc80000000000 */
[----:B------:R-:W2:Y:S01]  /*0310*/  MUFU.SQRT R9, R9 ;  /* 0x0000000900097308 */ /* 0x000ea20000002000 */
[----:B-1----:R-:W-:-:S07]  /*0320*/  FSETP.GT.AND P5, PT, R12, 8.50705917302346158658e+37, PT ;  /* 0x7e8000000c00780b */ /* 0x002fce0003fa4000 */
[----:B------:R-:W1:Y:S01]  /*0330*/  MUFU.SQRT R8, R8 ;  /* 0x0000000800087308 */ /* 0x000e620000002000 */
[----:B------:R-:W-:Y:S01]  /*0340*/  FSETP.GEU.AND P2, PT, R12, 1.175494350822287508e-38, PT ;  /* 0x008000000c00780b */ /* 0x000fe20003f4e000 */
[----:B----4-:R-:W-:-:S06]  /*0350*/  FADD R24, R24, 9.9999997473787516356e-06 ;  /* 0x3727c5ac18187421 */ /* 0x010fcc0000000000 */
[----:B------:R-:W3:Y:S01]  /*0360*/  MUFU.SQRT R14, R14 ;  /* 0x0000000e000e7308 */ /* 0x000ee20000002000 */
[C---:B--2---:R-:W-:Y:S01]  /*0370*/  FSETP.GT.AND P3, PT, R9.reuse, 8.50705917302346158658e+37, PT ;  /* 0x7e8000000900780b */ /* 0x044fe20003f64000 */
[----:B------:R-:W-:Y:S01]  /*0380*/  FADD R10, -R10, R6 ;  /* 0x000000060a0a7221 */ /* 0x000fe20000000100 */
[----:B------:R-:W-:Y:S01]  /*0390*/  FSETP.GEU.AND P4, PT, R9, 1.175494350822287508e-38, PT ;  /* 0x008000000900780b */ /* 0x000fe20003f8e000 */
[----:B------:R-:W-:Y:S01]  /*03a0*/  @P5 FMUL R12, R12, 0.25 ;  /* 0x3e8000000c0c5820 */ /* 0x000fe20000400000 */
[----:B------:R-:W-:-:S03]  /*03b0*/  FSEL R6, R3, 1, P5 ;  /* 0x3f80000003067808 */ /* 0x000fc60002800000 */
[----:B------:R-:W2:Y:S01]  /*03c0*/  MUFU.SQRT R15, R24 ;  /* 0x00000018000f7308 */ /* 0x000ea20000002000 */
[----:B------:R-:W-:Y:S01]  /*03d0*/  FADD R13, R25, 9.9999997473787516356e-06 ;  /* 0x3727c5ac190d7421 */ /* 0x000fe20000000000 */
[----:B------:R-:W-:Y:S01]  /*03e0*/  FADD R26, R26, 9.9999997473787516356e-06 ;  /* 0x3727c5ac1a1a7421 */ /* 0x000fe20000000000 */
[----:B------:R-:W-:Y:S01]  /*03f0*/  @!P2 FMUL R12, R12, 16777216 ;  /* 0x4b8000000c0ca820 */ /* 0x000fe20000400000 */
[----:B------:R-:W-:Y:S01]  /*0400*/  @!P2 FMUL R6, R6, 16777216 ;  /* 0x4b8000000606a820 */ /* 0x000fe20000400000 */
[----:B-1----:R-:W-:Y:S01]  /*0410*/  FSETP.GT.AND P6, PT, R8, 8.50705917302346158658e+37, PT ;  /* 0x7e8000000800780b */ /* 0x002fe20003fc4000 */
[----:B-----5:R-:W-:Y:S01]  /*0420*/  FADD R16, -R20, R16 ;  /* 0x0000001014107221 */ /* 0x020fe20000000100 */
[----:B---3--:R-:W-:Y:S01]  /*0430*/  FSETP.GT.AND P2, PT, R14, 8.50705917302346158658e+37, PT ;  /* 0x7e8000000e00780b */ /* 0x008fe20003f44000 */
[----:B------:R-:W1:Y:S01]  /*0440*/  MUFU.SQRT R13, R13 ;  /* 0x0000000d000d7308 */ /* 0x000e620000002000 */
[----:B------:R-:W-:Y:S01]  /*0450*/  FSEL R20, R3, 1, P3 ;  /* 0x3f80000003147808 */ /* 0x000fe20001800000 */
[----:B------:R-:W-:Y:S01]  /*0460*/  @P3 FMUL R9, R9, 0.25 ;  /* 0x3e80000009093820 */ /* 0x000fe20000400000 */
[----:B------:R-:W-:-:S02]  /*0470*/  FSETP.GEU.AND P5, PT, R8, 1.175494350822287508e-38, PT ;  /* 0x008000000800780b */ /* 0x000fc40003fae000 */
[----:B------:R-:W-:-:S03]  /*0480*/  FSETP.GEU.AND P3, PT, R14, 1.175494350822287508e-38, PT ;  /* 0x008000000e00780b */ /* 0x000fc60003f6e000 */
[----:B------:R-:W3:Y:S01]  /*0490*/  MUFU.SQRT R25, R26 ;  /* 0x0000001a00197308 */ /* 0x000ee20000002000 */
[----:B------:R-:W-:Y:S01]  /*04a0*/  @!P4 FMUL R9, R9, 16777216 ;  /* 0x4b8000000909c820 */ /* 0x000fe20000400000 */
[----:B------:R-:W-:Y:S01]  /*04b0*/  @!P4 FMUL R20, R20, 16777216 ;  /* 0x4b8000001414c820 */ /* 0x000fe20000400000 */
[----:B--2---:R-:W-:Y:S01]  /*04c0*/  FSETP.GT.AND P4, PT, R15, 8.50705917302346158658e+37, PT ;  /* 0x7e8000000f00780b */ /* 0x004fe20003f84000 */
[----:B------:R-:W-:Y:S01]  /*04d0*/  FADD R11, -R11, R7 ;  /* 0x000000070b0b7221 */ /* 0x000fe20000000100 */
[C---:B------:R-:W-:Y:S01]  /*04e0*/  FSEL R24, R3.reuse, 1, P6 ;  /* 0x3f80000003187808 */ /* 0x040fe20003000000 */
[----:B------:R-:W-:Y:S02]  /*04f0*/  @P6 FMUL R8, R8, 0.25 ;  /* 0x3e80000008086820 */ /* 0x000fe40000400000 */
[----:B------:R2:W4:Y:S01]  /*0500*/  MUFU.RCP R7, R12 ;  /* 0x0000000c00077308 */ /* 0x0005220000001000 */
[----:B------:R-:W-:Y:S01]  /*0510*/  @P2 FMUL R14, R14, 0.25 ;  /* 0x3e8000000e0e2820 */ /* 0x000fe20000400000 */
[----:B------:R-:W-:Y:S01]  /*0520*/  @!P5 FMUL R8, R8, 16777216 ;  /* 0x4b8000000808d820 */ /* 0x000fe20000400000 */
[----:B------:R-:W-:Y:S01]  /*0530*/  @!P5 FMUL R24, R24, 16777216 ;  /* 0x4b8000001818d820 */ /* 0x000fe20000400000 */
[----:B--2---:R-:W-:Y:S01]  /*0540*/  FSEL R12, R3, 1, P2 ;  /* 0x3f800000030c7808 */ /* 0x004fe20001000000 */
[----:B------:R-:W-:Y:S01]  /*0550*/  @!P3 FMUL R14, R14, 16777216 ;  /* 0x4b8000000e0eb820 */ /* 0x000fe20000400000 */
[----:B-1----:R-:W-:-:S03]  /*0560*/  FSETP.GT.AND P5, PT, R13, 8.50705917302346158658e+37, PT ;  /* 0x7e8000000d00780b */ /* 0x002fc60003fa4000 */
[----:B------:R-:W-:Y:S01]  /*0570*/  @!P3 FMUL R12, R12, 16777216 ;  /* 0x4b8000000c0cb820 */ /* 0x000fe20000400000 */
[----:B---3--:R-:W-:Y:S01]  /*0580*/  FSETP.GT.AND P3, PT, R25, 8.50705917302346158658e+37, PT ;  /* 0x7e8000001900780b */ /* 0x008fe20003f64000 */
[----:B------:R-:W-:Y:S01]  /*0590*/  FADD R17, -R21, R17 ;  /* 0x0000001115117221 */ /* 0x000fe20000000100 */
[C---:B------:R-:W-:Y:S01]  /*05a0*/  FSETP.GEU.AND P6, PT, R15.reuse, 1.175494350822287508e-38, PT ;  /* 0x008000000f00780b */ /* 0x040fe20003fce000 */
[----:B------:R-:W-:Y:S01]  /*05b0*/  @P4 FMUL R15, R15, 0.25 ;  /* 0x3e8000000f0f4820 */ /* 0x000fe20000400000 */
[----:B------:R-:W-:Y:S01]  /*05c0*/  FSEL R21, R3, 1, P4 ;  /* 0x3f80000003157808 */ /* 0x000fe20002000000 */
[----:B------:R-:W1:Y:S01]  /*05d0*/  MUFU.RCP R29, R14 ;  /* 0x0000000e001d7308 */ /* 0x000e620000001000 */
[----:B------:R-:W-:Y:S02]  /*05e0*/  FSETP.GEU.AND P2, PT, R13, 1.175494350822287508e-38, PT ;  /* 0x008000000d00780b */ /* 0x000fe40003f4e000 */
[----:B------:R-:W-:Y:S01]  /*05f0*/  FSETP.GEU.AND P4, PT, R25, 1.175494350822287508e-38, PT ;  /* 0x008000001900780b */ /* 0x000fe20003f8e000 */
[----:B------:R-:W-:-:S04]  /*0600*/  FADD R23, -R23, R19 ;  /* 0x0000001317177221 */ /* 0x000fc80000000100 */
[----:B------:R-:W2:Y:S01]  /*0610*/  MUFU.RCP R33, R8 ;  /* 0x0000000800217308 */ /* 0x000ea20000001000 */
[----:B----4-:R-:W-:Y:S01]  /*0620*/  FMUL R19, R7, R6 ;  /* 0x0000000607137220 */ /* 0x010fe20000400000 */
[----:B------:R-:W-:Y:S01]  /*0630*/  @P5 FMUL R13, R13, 0.25 ;  /* 0x3e8000000d0d5820 */ /* 0x000fe20000400000 */
[----:B------:R-:W3:Y:S01]  /*0640*/  LDC.64 R6, c[0x0][0x228] ;  /* 0x00008a00ff067b82 */ /* 0x000ee20000000a00 */
[----:B------:R-:W-:-:S04]  /*0650*/  @P3 FMUL R25, R25, 0.25 ;  /* 0x3e80000019193820 */ /* 0x000fc80000400000 */
[----:B------:R-:W4:Y:S01]  /*0660*/  MUFU.RCP R9, R9 ;  /* 0x0000000900097308 */ /* 0x000f220000001000 */
[----:B------:R-:W-:Y:S01]  /*0670*/  @!P6 FMUL R15, R15, 16777216 ;  /* 0x4b8000000f0fe820 */ /* 0x000fe20000400000 */
[----:B------:R-:W-:Y:S01]  /*0680*/  @!P2 FMUL R13, R13, 16777216 ;  /* 0x4b8000000d0da820 */ /* 0x000fe20000400000 */
[----:B------:R-:W-:Y:S01]  /*0690*/  @!P4 FMUL R25, R25, 16777216 ;  /* 0x4b8000001919c820 */ /* 0x000fe20000400000 */
[----:B-1----:R-:W-:Y:S01]  /*06a0*/  FMUL R12, R29, R12 ;  /* 0x0000000c1d0c7220 */ /* 0x002fe20000400000 */
[----:B--2---:R-:W-:-:S03]  /*06b0*/  FMUL R33, R33, R24 ;  /* 0x0000001821217220 */ /* 0x004fc60000400000 */
[----:B------:R1:W2:Y:S08]  /*06c0*/  MUFU.RCP R8, R15 ;  /* 0x0000000f00087308 */ /* 0x0002b00000001000 */
[----:B------:R-:W5:Y:S01]  /*06d0*/  MUFU.RCP R26, R13 ;  /* 0x0000000d001a7308 */ /* 0x000f620000001000 */
[----:B----4-:R-:W-:Y:S01]  /*06e0*/  FMUL R24, R9, R20 ;  /* 0x0000001409187220 */ /* 0x010fe20000400000 */
[----:B-1----:R-:W-:-:S06]  /*06f0*/  FMUL R15, R33, R10 ;  /* 0x0000000a210f7220 */ /* 0x002fcc0000400000 */
[----:B------:R2:W1:Y:S01]  /*0700*/  MUFU.RCP R29, R25 ;  /* 0x00000019001d7308 */ /* 0x0004620000001000 */
[C---:B------:R-:W-:Y:S02]  /*0710*/  FSEL R9, R3.reuse, 1, P5 ;  /* 0x3f80000003097808 */ /* 0x040fe40002800000 */
[----:B------:R-:W-:Y:S01]  /*0720*/  FSEL R10, R3, 1, P3 ;  /* 0x3f800000030a7808 */ /* 0x000fe20001800000 */
[----:B------:R-:W-:Y:S02]  /*0730*/  @!P6 FMUL R21, R21, 16777216 ;  /* 0x4b8000001515e820 */ /* 0x000fe40000400000 */
[----:B------:R-:W-:Y:S02]  /*0740*/  @!P2 FMUL R9, R9, 16777216 ;  /* 0x4b8000000909a820 */ /* 0x000fe40000400000 */
[----:B------:R-:W-:Y:S01]  /*0750*/  @!P4 FMUL R10, R10, 16777216 ;  /* 0x4b8000000a0ac820 */ /* 0x000fe20000400000 */
[----:B------:R-:W-:Y:S01]  /*0760*/  FMUL R12, R12, R11 ;  /* 0x0000000b0c0c7220 */ /* 0x000fe20000400000 */
[----:B------:R-:W-:Y:S01]  /*0770*/  FMUL R24, R24, R5 ;  /* 0x0000000518187220 */ /* 0x000fe20000400000 */
[----:B------:R-:W-:Y:S01]  /*0780*/  FMUL R19, R19, R4 ;  /* 0x0000000413137220 */ /* 0x000fe20000400000 */
[----:B--2---:R-:W-:Y:S01]  /*0790*/  FMUL R25, R8, R21 ;  /* 0x0000001508197220 */ /* 0x004fe20000400000 */
[----:B-----5:R-:W-:Y:S01]  /*07a0*/  FMUL R26, R26, R9 ;  /* 0x000000091a1a7220 */ /* 0x020fe20000400000 */
[----:B---3--:R-:W-:-:S04]  /*07b0*/  IMAD.WIDE R32, R2, 0x4, R6 ;  /* 0x0000000402207825 */ /* 0x008fc800078e0206 */
[----:B-1----:R-:W-:Y:S01]  /*07c0*/  FMUL R29, R29, R10 ;  /* 0x0000000a1d1d7220 */ /* 0x002fe20000400000 */
[----:B------:R-:W-:Y:S02]  /*07d0*/  CS2R R8, SRZ ;  /* 0x0000000000087805 */ /* 0x000fe4000001ff00 */
[----:B------:R-:W-:Y:S02]  /*07e0*/  CS2R R10, SRZ ;  /* 0x00000000000a7805 */ /* 0x000fe4000001ff00 */
[----:B------:R-:W-:Y:S02]  /*07f0*/  CS2R R4, SRZ ;  /* 0x0000000000047805 */ /* 0x000fe4000001ff00 */
[----:B------:R-:W-:Y:S02]  /*0800*/  CS2R R6, SRZ ;  /* 0x0000000000067805 */ /* 0x000fe4000001ff00 */
[----:B------:R-:W2:Y:S04]  /*0810*/  @!P1 LDG.E.EL.128 R8, desc[UR4][R32.64] ;  /* 0x0000000420089981 */ /* 0x000ea8000c2e1d00 */
[----:B------:R-:W2:Y:S01]  /*0820*/  @!P1 LDG.E.EL.128 R4, desc[UR4][R30.64] ;  /* 0x000000041e049981 */ /* 0x000ea2000c2e1d00 */
[----:B------:R-:W-:-:S04]  /*0830*/  FADD R27, R27, 9.9999997473787516356e-06 ;  /* 0x3727c5ac1b1b7421 */ /* 0x000fc80000000000 */
[----:B------:R-:W1:Y:S02]  /*0840*/  MUFU.SQRT R20, R27 ;  /* 0x0000001b00147308 */ /* 0x000e640000002000 */
[C---:B-1----:R-:W-:Y:S02]  /*0850*/  FSETP.GT.AND P2, PT, R20.reuse, 8.50705917302346158658e+37, PT ;  /* 0x7e8000001400780b */ /* 0x042fe40003f44000 */
[----:B------:R-:W-:-:S11]  /*0860*/  FSETP.GEU.AND P3, PT, R20, 1.175494350822287508e-38, PT ;  /* 0x008000001400780b */ /* 0x000fd60003f6e000 */
[----:B------:R-:W-:-:S04]  /*0870*/  @P2 FMUL R20, R20, 0.25 ;  /* 0x3e80000014142820 */ /* 0x000fc80000400000 */
[----:B------:R-:W-:-:S06]  /*0880*/  @!P3 FMUL R20, R20, 16777216 ;  /* 0x4b8000001414b820 */ /* 0x000fcc0000400000 */
[----:B------:R-:W1:Y:S01]  /*0890*/  MUFU.RCP R20, R20 ;  /* 0x0000001400147308 */ /* 0x000e620000001000 */
[----:B------:R-:W-:-:S05]  /*08a0*/  FSEL R3, R3, 1, P2 ;  /* 0x3f80000003037808 */ /* 0x000fca0001000000 */
[----:B------:R-:W-:Y:S01]  /*08b0*/  @!P3 FMUL R3, R3, 16777216 ;  /* 0x4b8000000303b820 */ /* 0x000fe20000400000 */
[----:B------:R-:W-:-:S03]  /*08c0*/  FADD R18, -R22, R18 ;  /* 0x0000001216127221 */ /* 0x000fc60000000100 */
[----:B-1----:R-:W-:Y:S01]  /*08d0*/  FMUL R2, R20, R3 ;  /* 0x0000000314027220 */ /* 0x002fe20000400000 */
[----:B------:R-:W-:-:S03]  /*08e0*/  CS2R R20, SRZ ;  /* 0x0000000000147805 */ /* 0x000fc6000001ff00 */
[----:B------:R-:W-:Y:S01]  /*08f0*/  FMUL R2, R2, R23 ;  /* 0x0000001702027220 */ /* 0x000fe20000400000 */
[----:B------:R-:W-:-:S06]  /*0900*/  CS2R R22, SRZ ;  /* 0x0000000000167805 */ /* 0x000fcc000001ff00 */
[----:B------:R-:W3:Y:S01]  /*0910*/  @!P0 LDG.E.EL.128 R20, desc[UR4][R30.64] ;  /* 0x000000041e148981 */ /* 0x000ee2000c2e1d00 */
[----:B--2---:R-:W-:Y:S01]  /*0920*/  FFMA R6, R15, R10, R6 ;  /* 0x0000000a0f067223 */ /* 0x004fe20000000006 */
[----:B------:R-:W-:Y:S01]  /*0930*/  FFMA R7, R12, R11, R7 ;  /* 0x0000000b0c077223 */ /* 0x000fe20000000007 */
[----:B------:R-:W-:Y:S02]  /*0940*/  CS2R R12, SRZ ;  /* 0x00000000000c7805 */ /* 0x000fe4000001ff00 */
[----:B------:R-:W-:Y:S01]  /*0950*/  CS2R R14, SRZ ;  /* 0x00000000000e7805 */ /* 0x000fe2000001ff00 */
[----:B------:R-:W1:Y:S05]  /*0960*/  LDC.64 R10, c[0x0][0x238] ;  /* 0x00008e00ff0a7b82 */ /* 0x000e6a0000000a00 */
[----:B------:R-:W3:Y:S01]  /*0970*/  @!P0 LDG.E.EL.128 R12, desc[UR4][R32.64] ;  /* 0x00000004200c8981 */ /* 0x000ee2000c2e1d00 */
[----:B------:R-:W-:Y:S01]  /*0980*/  FFMA R5, R24, R9, R5 ;  /* 0x0000000918057223 */ /* 0x000fe20000000005 */
[----:B------:R-:W-:Y:S01]  /*0990*/  FFMA R4, R19, R8, R4 ;  /* 0x0000000813047223 */ /* 0x000fe20000000004 */
[----:B------:R-:W-:Y:S01]  /*09a0*/  FSETP.GEU.AND P2, PT, R7, RZ, PT ;  /* 0x000000ff0700720b */ /* 0x000fe20003f4e000 */
[----:B------:R-:W-:Y:S01]  /*09b0*/  FMUL R29, R29, R18 ;  /* 0x000000121d1d7220 */ /* 0x000fe20000400000 */
[----:B------:R-:W-:Y:S01]  /*09c0*/  FSETP.GEU.AND P3, PT, R6, RZ, PT ;  /* 0x000000ff0600720b */ /* 0x000fe20003f6e000 */
[----:B------:R-:W-:Y:S01]  /*09d0*/  FMUL R26, R26, R17 ;  /* 0x000000111a1a7220 */ /* 0x000fe20000400000 */
[----:B------:R-:W-:Y:S01]  /*09e0*/  FSETP.GEU.AND P4, PT, R5, RZ, PT ;  /* 0x000000ff0500720b */ /* 0x000fe20003f8e000 */
[----:B------:R-:W-:Y:S01]  /*09f0*/  FMUL R25, R25, R16 ;  /* 0x0000001019197220 */ /* 0x000fe20000400000 */
[----:B------:R-:W-:-:S02]  /*0a00*/  FSETP.GEU.AND P5, PT, R4, RZ, PT ;  /* 0x000000ff0400720b */ /* 0x000fc40003fae000 */
[----:B------:R-:W-:Y:S02]  /*0a10*/  SEL R7, R7, RZ, P2 ;  /* 0x000000ff07077207 */ /* 0x000fe40001000000 */
[----:B------:R-:W-:Y:S02]  /*0a20*/  SEL R6, R6, RZ, P3 ;  /* 0x000000ff06067207 */ /* 0x000fe40001800000 */
[----:B------:R-:W-:Y:S02]  /*0a30*/  SEL R5, R5, RZ, P4 ;  /* 0x000000ff05057207 */ /* 0x000fe40002000000 */
[----:B------:R-:W-:Y:S01]  /*0a40*/  SEL R4, R4, RZ, P5 ;  /* 0x000000ff04047207 */ /* 0x000fe20002800000 */
[----:B-1----:R-:W-:-:S05]  /*0a50*/  IMAD.WIDE R10, R0, 0x4, R10 ;  /* 0x00000004000a7825 */ /* 0x002fca00078e020a */
[----:B------:R1:W-:Y:S01]  /*0a60*/  @!P1 STG.E.128 desc[UR4][R10.64], R4 ;  /* 0x000000040a009986 */ /* 0x0003e2000c101d04 */
[----:B---3--:R-:W-:Y:S01]  /*0a70*/  FFMA R2, R2, R15, R23 ;  /* 0x0000000f02027223 */ /* 0x008fe20000000017 */
[----:B------:R-:W-:Y:S01]  /*0a80*/  FFMA R14, R29, R14, R22 ;  /* 0x0000000e1d0e7223 */ /* 0x000fe20000000016 */
[----:B------:R-:W-:Y:S01]  /*0a90*/  FFMA R13, R26, R13, R21 ;  /* 0x0000000d1a0d7223 */ /* 0x000fe20000000015 */
[----:B------:R-:W-:Y:S02]  /*0aa0*/  FFMA R12, R25, R12, R20 ;  /* 0x0000000c190c7223 */ /* 0x000fe40000000014 */
[----:B------:R-:W-:Y:S02]  /*0ab0*/  FSETP.GEU.AND P1, PT, R2, RZ, PT ;  /* 0x000000ff0200720b */ /* 0x000fe40003f2e000 */
[----:B------:R-:W-:Y:S02]  /*0ac0*/  FSETP.GEU.AND P2, PT, R14, RZ, PT ;  /* 0x000000ff0e00720b */ /* 0x000fe40003f4e000 */
[----:B------:R-:W-:-:S02]  /*0ad0*/  FSETP.GEU.AND P3, PT, R13, RZ, PT ;  /* 0x000000ff0d00720b */ /* 0x000fc40003f6e000 */
[----:B------:R-:W-:Y:S02]  /*0ae0*/  FSETP.GEU.AND P4, PT, R12, RZ, PT ;  /* 0x000000ff0c00720b */ /* 0x000fe40003f8e000 */
[----:B------:R-:W-:Y:S02]  /*0af0*/  SEL R15, R2, RZ, P1 ;  /* 0x000000ff020f7207 */ /* 0x000fe40000800000 */
[----:B------:R-:W-:Y:S02]  /*0b00*/  SEL R14, R14, RZ, P2 ;  /* 0x000000ff0e0e7207 */ /* 0x000fe40001000000 */
[----:B------:R-:W-:Y:S02]  /*0b10*/  SEL R13, R13, RZ, P3 ;  /* 0x000000ff0d0d7207 */ /* 0x000fe40001800000 */
[----:B------:R-:W-:Y:S01]  /*0b20*/  SEL R12, R12, RZ, P4 ;  /* 0x000000ff0c0c7207 */ /* 0x000fe20002000000 */
[----:B-1----:R-:W-:Y:S06]  /*0b30*/  @P0 EXIT ;  /* 0x000000000000094d */ /* 0x002fec0003800000 */
[----:B------:R-:W-:Y:S01]  /*0b40*/  STG.E.128 desc[UR4][R10.64+0x800], R12 ;  /* 0x0008000c0a007986 */ /* 0x000fe2000c101d04 */
[----:B------:R-:W-:Y:S05]  /*0b50*/  EXIT ;  /* 0x000000000000794d */ /* 0x000fea0003800000 */
.L_x_0:
[----:B------:R-:W-:-:S00]  /*0b60*/  BRA `(.L_x_0) ;  /* 0xfffffffc00fc7947 */ /* 0x000fc0000383ffff */
[----:B------:R-:W-:-:S00]  /*0b70*/  NOP ;  /* 0x0000000000007918 */ /* 0x000fc00000000000 */
        /* <DEDUP_REMOVED lines=8> */
.L_x_1:


//--------------------- .nv.global.init           --------------------------
	.section	.nv.global.init,"aw",@progbits
.nv.global.init:
	.type		_$_str,@object
	.size		_$_str,(_$_str_$_2 - _$_str)
_$_str:
        /*0000*/ 	.byte	0x5f, 0x5f, 0x43, 0x55, 0x44, 0x41, 0x5f, 0x46, 0x54, 0x5a, 0x00
	.type		_$_str_$_2,@object
	.size		_$_str_$_2,(.L_1 - _$_str_$_2)
_$_str_$_2:
        /*000b*/ 	.byte	0x5f, 0x5f, 0x43, 0x55, 0x44, 0x41, 0x5f, 0x50, 0x52, 0x45, 0x43, 0x5f, 0x53, 0x51, 0x52, 0x54
        /*001b*/ 	.byte	0x00
.L_1:


//--------------------- .nv.constant0.triton_poi_fused__native_batch_norm_legit_no_training_relu_34 --------------------------
	.section	.nv.constant0.triton_poi_fused__native_batch_norm_legit_no_training_relu_34,"a",@progbits
	.sectionflags	@""
	.align	4
.nv.constant0.triton_poi_fused__native_batch_norm_legit_no_training_relu_34:
	.zero		580
